//
// Generated by NVIDIA NVVM Compiler
//
// Compiler Build ID: CL-36424714
// Cuda compilation tools, release 13.0, V13.0.88
// Based on NVVM 20.0.0
//

.version 9.0
.target sm_100
.address_size 64

	// .globl	base

.visible .entry base()
{


	ret;

}


// ===== COMPILED SASS (sm_100) =====

	.target	sm_100

	.elftype	@"ET_EXEC"


//--------------------- .note.nv.tkinfo           --------------------------
	.section	.note.nv.tkinfo,"",@"SHT_NOTE"
	.sectionflags	@"SHF_NOTE_NV_TKINFO"
	.tkinfo
        /*0018*/ 	.word	0x00000002
        /*0030*/ 	.string	""
        /*0030*/ 	.string	"ptxas"
        /*0030*/ 	.string	"Cuda compilation tools, release 13.0, V13.0.88"
        /*0030*/ 	.string	"Build cuda_13.0.r13.0/compiler.36424714_0"
        /*0030*/ 	.string	"-arch sm_100 -m 64 "



//--------------------- .note.nv.cuinfo           --------------------------
	.section	.note.nv.cuinfo,"",@"SHT_NOTE"
	.sectionflags	@"SHF_NOTE_NV_CUINFO"
        /*0018*/ 	.short	0x0002
        /*001a*/ 	.short	0x0064
        /*001c*/ 	.short	0x0082
	.zero		2


//--------------------- .nv.info                  --------------------------
	.section	.nv.info,"",@"SHT_CUDA_INFO"
	.align	4


	//----- nvinfo : EIATTR_REGCOUNT
	.align		4
        /*0000*/ 	.byte	0x04, 0x2f
        /*0002*/ 	.short	(.L_1 - .L_0)
	.align		4
.L_0:
        /*0004*/ 	.word	index@(base)
        /*0008*/ 	.word	0x00000004


	//----- nvinfo : EIATTR_FRAME_SIZE
	.align		4
.L_1:
        /*000c*/ 	.byte	0x04, 0x11
        /*000e*/ 	.short	(.L_3 - .L_2)
	.align		4
.L_2:
        /*0010*/ 	.word	index@(base)
        /*0014*/ 	.word	0x00000000


	//----- nvinfo : EIATTR_MIN_STACK_SIZE
	.align		4
.L_3:
        /*0018*/ 	.byte	0x04, 0x12
        /*001a*/ 	.short	(.L_5 - .L_4)
	.align		4
.L_4:
        /*001c*/ 	.word	index@(base)
        /*0020*/ 	.word	0x00000000
.L_5:


//--------------------- .nv.compat                --------------------------
	.section	.nv.compat,"",@"SHT_CUDA_COMPAT_INFO"
	.align	4
        /*0000*/ 	.byte	0x02, 0x09, 0x00, 0x00, 0x02, 0x02, 0x01, 0x00, 0x02, 0x05, 0x05, 0x00, 0x03, 0x07, 0x01, 0x01
        /*0010*/ 	.byte	0x02, 0x03, 0x00, 0x00, 0x02, 0x06, 0x01, 0x00, 0x04, 0x0b, 0x08, 0x00, 0x09, 0x00, 0x00, 0x00
        /*0020*/ 	.byte	0x00, 0x00, 0x00, 0x00


//--------------------- .nv.info.base             --------------------------
	.section	.nv.info.base,"",@"SHT_CUDA_INFO"
	.sectionflags	@""
	.align	4


	//----- nvinfo : EIATTR_CUDA_API_VERSION
	.align		4
        /*0000*/ 	.byte	0x04, 0x37
        /*0002*/ 	.short	(.L_7 - .L_6)
.L_6:
        /*0004*/ 	.word	0x00000082


	//----- nvinfo : EIATTR_SPARSE_MMA_MASK
	.align		4
.L_7:
        /*0008*/ 	.byte	0x03, 0x50
        /*000a*/ 	.short	0x0000


	//----- nvinfo : EIATTR_MAXREG_COUNT
	.align		4
        /*000c*/ 	.byte	0x03, 0x1b
        /*000e*/ 	.short	0x00ff


	//----- nvinfo : EIATTR_MERCURY_ISA_VERSION
	.align		4
        /*0010*/ 	.byte	0x03, 0x5f
        /*0012*/ 	.short	0x0101


	//----- nvinfo : EIATTR_VRC_CTA_INIT_COUNT
	.align		4
        /*0014*/ 	.byte	0x02, 0x4a
	.zero		1
	.zero		1


	//----- nvinfo : EIATTR_EXIT_INSTR_OFFSETS
	.align		4
        /*0018*/ 	.byte	0x04, 0x1c
        /*001a*/ 	.short	(.L_9 - .L_8)


	//   ....[0]....
.L_8:
        /*001c*/ 	.word	0x00000010


	//----- nvinfo : EIATTR_SW_WAR
	.align		4
.L_9:
        /*0020*/ 	.byte	0x04, 0x36
        /*0022*/ 	.short	(.L_11 - .L_10)
.L_10:
        /*0024*/ 	.word	0x00000008
.L_11:


//--------------------- .nv.callgraph             --------------------------
	.section	.nv.callgraph,"",@"SHT_CUDA_CALLGRAPH"
	.align	4
	.sectionentsize	8
	.align		4
        /*0000*/ 	.word	0x00000000
	.align		4
        /*0004*/ 	.word	0xffffffff
	.align		4
        /*0008*/ 	.word	0x00000000
	.align		4
        /*000c*/ 	.word	0xfffffffe
	.align		4
        /*0010*/ 	.word	0x00000000
	.align		4
        /*0014*/ 	.word	0xfffffffd
	.align		4
        /*0018*/ 	.word	0x00000000
	.align		4
        /*001c*/ 	.word	0xfffffffc


//--------------------- .text.base                --------------------------
	.section	.text.base,"ax",@progbits
	.align	128
        .global         base
        .type           base,@function
        .size           base,(.L_x_1 - base)
        .other          base,@"STO_CUDA_ENTRY STV_DEFAULT"
base:
.text.base:
[----:B------:R-:W-:Y:S01]  /*0000*/  LDC R1, c[0x0][0x37c] ;  /* 0x0000df00ff017b82 */ /* 0x000fe20000000800 */
[----:B------:R-:W-:Y:S05]  /*0010*/  EXIT ;  /* 0x000000000000794d */ /* 0x000fea0003800000 */
.L_x_0:
[----:B------:R-:W-:-:S00]  /*0020*/  BRA `(.L_x_0) ;  /* 0xfffffffc00fc7947 */ /* 0x000fc0000383ffff */
[----:B------:R-:W-:-:S00]  /*0030*/  NOP ;  /* 0x0000000000007918 */ /* 0x000fc00000000000 */
        /* <DEDUP_REMOVED lines=12> */
.L_x_1:


//--------------------- .nv.shared.reserved.0     --------------------------
	.section	.nv.shared.reserved.0,"aw",@nobits
	.weak		__nv_reservedSMEM_offset_0_alias
	.size		__nv_reservedSMEM_offset_0_alias, 0, 64
	.other		__nv_reservedSMEM_offset_0_alias,@"STO_CUDA_RESERVED_SHARED STV_DEFAULT"
__nv_reservedSMEM_offset_0_alias:
	.zero		0
	.zero		64


//--------------------- .nv.constant0.base        --------------------------
	.section	.nv.constant0.base,"a",@progbits
	.sectionflags	@""
	.align	4
.nv.constant0.base:
	.zero		896


//--------------------- SYMBOLS --------------------------

	.type		.nv.reservedSmem.offset0,@object
	.size		.nv.reservedSmem.offset0,0x4
